	.headerflags	@"EF_CUDA_TEXMODE_UNIFIED EF_CUDA_64BIT_ADDRESS EF_CUDA_ACCELERATORS EF_CUDA_SM90 EF_CUDA_VIRTUAL_SM(EF_CUDA_SM90)"
	.elftype	@"ET_EXEC"


//--------------------- .nv.info                  --------------------------
	.section	.nv.info,"",@"SHT_CUDA_INFO"
	.align	4


	//----- nvinfo : EIATTR_REGCOUNT
	.align		4
        /*0000*/ 	.byte	0x04, 0x2f
        /*0002*/ 	.short	(.L_3 - .L_2)
	.align		4
.L_2:
        /*0004*/ 	.word	index@(triton_poi_fused__native_batch_norm_legit_no_training_convolution_relu_0)
        /*0008*/ 	.word	0x00000016


	//----- nvinfo : EIATTR_MIN_STACK_SIZE
	.align		4
.L_3:
        /*000c*/ 	.byte	0x04, 0x12
        /*000e*/ 	.short	(.L_5 - .L_4)
	.align		4
.L_4:
        /*0010*/ 	.word	index@(triton_poi_fused__native_batch_norm_legit_no_training_convolution_relu_0)
        /*0014*/ 	.word	0x00000000


	//----- nvinfo : EIATTR_FRAME_SIZE
	.align		4
.L_5:
        /*0018*/ 	.byte	0x04, 0x11
        /*001a*/ 	.short	(.L_7 - .L_6)
	.align		4
.L_6:
        /*001c*/ 	.word	index@(triton_poi_fused__native_batch_norm_legit_no_training_convolution_relu_0)
        /*0020*/ 	.word	0x00000000


	//----- nvinfo : EIATTR_MIN_STACK_SIZE
	.align		4
.L_7:
        /*0024*/ 	.byte	0x04, 0x12
        /*0026*/ 	.short	(.L_9 - .L_8)
	.align		4
.L_8:
        /*0028*/ 	.word	index@(triton_poi_fused__native_batch_norm_legit_no_training_convolution_relu_0)
        /*002c*/ 	.word	0x00000000
.L_9:


//--------------------- .nv.info.triton_poi_fused__native_batch_norm_legit_no_training_convolution_relu_0 --------------------------
	.section	.nv.info.triton_poi_fused__native_batch_norm_legit_no_training_convolution_relu_0,"",@"SHT_CUDA_INFO"
	.sectionflags	@""
	.align	4


	//----- nvinfo : EIATTR_CUDA_API_VERSION
	.align		4
        /*0000*/ 	.byte	0x04, 0x37
        /*0002*/ 	.short	(.L_11 - .L_10)
.L_10:
        /*0004*/ 	.word	0x0000007c


	//----- nvinfo : EIATTR_KPARAM_INFO
	.align		4
.L_11:
        /*0008*/ 	.byte	0x04, 0x17
        /*000a*/ 	.short	(.L_13 - .L_12)
.L_12:
        /*000c*/ 	.word	0x00000000
        /*0010*/ 	.short	0x0007
        /*0012*/ 	.short	0x0038
        /*0014*/ 	.byte	0x00, 0xf0, 0x11, 0x00


	//----- nvinfo : EIATTR_KPARAM_INFO
	.align		4
.L_13:
        /*0018*/ 	.byte	0x04, 0x17
        /*001a*/ 	.short	(.L_15 - .L_14)
.L_14:
        /*001c*/ 	.word	0x00000000
        /*0020*/ 	.short	0x0006
        /*0022*/ 	.short	0x0030
        /*0024*/ 	.byte	0x00, 0xf4, 0x21, 0x00


	//----- nvinfo : EIATTR_KPARAM_INFO
	.align		4
.L_15:
        /*0028*/ 	.byte	0x04, 0x17
        /*002a*/ 	.short	(.L_17 - .L_16)
.L_16:
        /*002c*/ 	.word	0x00000000
        /*0030*/ 	.short	0x0005
        /*0032*/ 	.short	0x0028
        /*0034*/ 	.byte	0x00, 0xf4, 0x21, 0x00


	//----- nvinfo : EIATTR_KPARAM_INFO
	.align		4
.L_17:
        /*0038*/ 	.byte	0x04, 0x17
        /*003a*/ 	.short	(.L_19 - .L_18)
.L_18:
        /*003c*/ 	.word	0x00000000
        /*0040*/ 	.short	0x0004
        /*0042*/ 	.short	0x0020
        /*0044*/ 	.byte	0x00, 0xf4, 0x21, 0x00


	//----- nvinfo : EIATTR_KPARAM_INFO
	.align		4
.L_19:
        /*0048*/ 	.byte	0x04, 0x17
        /*004a*/ 	.short	(.L_21 - .L_20)
.L_20:
        /*004c*/ 	.word	0x00000000
        /*0050*/ 	.short	0x0003
        /*0052*/ 	.short	0x0018
        /*0054*/ 	.byte	0x00, 0xf4, 0x21, 0x00


	//----- nvinfo : EIATTR_KPARAM_INFO
	.align		4
.L_21:
        /*0058*/ 	.byte	0x04, 0x17
        /*005a*/ 	.short	(.L_23 - .L_22)
.L_22:
        /*005c*/ 	.word	0x00000000
        /*0060*/ 	.short	0x0002
        /*0062*/ 	.short	0x0010
        /*0064*/ 	.byte	0x00, 0xf4, 0x21, 0x00


	//----- nvinfo : EIATTR_KPARAM_INFO
	.align		4
.L_23:
        /*0068*/ 	.byte	0x04, 0x17
        /*006a*/ 	.short	(.L_25 - .L_24)
.L_24:
        /*006c*/ 	.word	0x00000000
        /*0070*/ 	.short	0x0001
        /*0072*/ 	.short	0x0008
        /*0074*/ 	.byte	0x00, 0xf4, 0x21, 0x00


	//----- nvinfo : EIATTR_KPARAM_INFO
	.align		4
.L_25:
        /*0078*/ 	.byte	0x04, 0x17
        /*007a*/ 	.short	(.L_27 - .L_26)
.L_26:
        /*007c*/ 	.word	0x00000000
        /*0080*/ 	.short	0x0000
        /*0082*/ 	.short	0x0000
        /*0084*/ 	.byte	0x00, 0xf4, 0x21, 0x00


	//----- nvinfo : EIATTR_SPARSE_MMA_MASK
	.align		4
.L_27:
        /*0088*/ 	.byte	0x03, 0x50
        /*008a*/ 	.short	0x0000


	//----- nvinfo : EIATTR_MAXREG_COUNT
	.align		4
        /*008c*/ 	.byte	0x03, 0x1b
        /*008e*/ 	.short	0x00ff


	//----- nvinfo : EIATTR_EXIT_INSTR_OFFSETS
	.align		4
        /*0090*/ 	.byte	0x04, 0x1c
        /*0092*/ 	.short	(.L_29 - .L_28)


	//   ....[0]....
.L_28:
        /*0094*/ 	.word	0x00000400


	//----- nvinfo : EIATTR_REQNTID
	.align		4
.L_29:
        /*0098*/ 	.byte	0x04, 0x10
        /*009a*/ 	.short	(.L_31 - .L_30)
.L_30:
        /*009c*/ 	.word	0x00000100
        /*00a0*/ 	.word	0x00000001
        /*00a4*/ 	.word	0x00000001


	//----- nvinfo : EIATTR_CBANK_PARAM_SIZE
	.align		4
.L_31:
        /*00a8*/ 	.byte	0x03, 0x19
        /*00aa*/ 	.short	0x003c


	//----- nvinfo : EIATTR_PARAM_CBANK
	.align		4
        /*00ac*/ 	.byte	0x04, 0x0a
        /*00ae*/ 	.short	(.L_33 - .L_32)
	.align		4
.L_32:
        /*00b0*/ 	.word	index@(.nv.constant0.triton_poi_fused__native_batch_norm_legit_no_training_convolution_relu_0)
        /*00b4*/ 	.short	0x0210
        /*00b6*/ 	.short	0x003c


	//----- nvinfo : EIATTR_SW_WAR
	.align		4
.L_33:
        /*00b8*/ 	.byte	0x04, 0x36
        /*00ba*/ 	.short	(.L_35 - .L_34)
.L_34:
        /*00bc*/ 	.word	0x00000008
.L_35:


//--------------------- .nv.callgraph             --------------------------
	.section	.nv.callgraph,"",@"SHT_CUDA_CALLGRAPH"
	.align	4
	.sectionentsize	8
	.align		4
        /*0000*/ 	.word	0x00000000
	.align		4
        /*0004*/ 	.word	0xffffffff
	.align		4
        /*0008*/ 	.word	0x00000000
	.align		4
        /*000c*/ 	.word	0xfffffffe
	.align		4
        /*0010*/ 	.word	0x00000000
	.align		4
        /*0014*/ 	.word	0xfffffffd
	.align		4
        /*0018*/ 	.word	0x00000000
	.align		4
        /*001c*/ 	.word	0xfffffffc


//--------------------- .nv.constant4             --------------------------
	.section	.nv.constant4,"a",@progbits
	.align	8
	.align		8
.nv.constant4:
        /*0000*/ 	.dword	_$_str
	.align		8
        /*0008*/ 	.dword	_$_str_$_2


//--------------------- .text.triton_poi_fused__native_batch_norm_legit_no_training_convolution_relu_0 --------------------------
	.section	.text.triton_poi_fused__native_batch_norm_legit_no_training_convolution_relu_0,"ax",@progbits
	.align	128
        .global         triton_poi_fused__native_batch_norm_legit_no_training_convolution_relu_0
        .type           triton_poi_fused__native_batch_norm_legit_no_training_convolution_relu_0,@function
        .size           triton_poi_fused__native_batch_norm_legit_no_training_convolution_relu_0,(.L_x_1 - triton_poi_fused__native_batch_norm_legit_no_training_convolution_relu_0)
        .other          triton_poi_fused__native_batch_norm_legit_no_training_convolution_relu_0,@"STO_CUDA_ENTRY STV_DEFAULT"
triton_poi_fused__native_batch_norm_legit_no_training_convolution_relu_0:
.text.triton_poi_fused__native_batch_norm_legit_no_training_convolution_relu_0:
[----:B------:R-:W-:Y:S01]  /*0000*/  LDC R1, c[0x0][0x28] ;  /* 0x00000a00ff017b82 */ /* 0x000fe20000000800 */
[----:B------:R-:W1:Y:S07]  /*0010*/  S2R R0, SR_TID.X ;  /* 0x0000000000007919 */ /* 0x000e6e0000002100 */
[----:B------:R-:W2:Y:S01]  /*0020*/  LDC.64 R12, c[0x0][0x228] ;  /* 0x00008a00ff0c7b82 */ /* 0x000ea20000000a00 */
[----:B------:R-:W-:Y:S01]  /*0030*/  ULDC.64 UR4, c[0x0][0x208] ;  /* 0x0000820000047ab9 */ /* 0x000fe20000000a00 */
[----:B------:R-:W3:Y:S06]  /*0040*/  S2R R5, SR_CTAID.X ;  /* 0x0000000000057919 */ /* 0x000eec0000002500 */
[----:B------:R-:W4:Y:S08]  /*0050*/  LDC.64 R10, c[0x0][0x218] ;  /* 0x00008600ff0a7b82 */ /* 0x000f300000000a00 */
[----:B------:R-:W5:Y:S08]  /*0060*/  LDC.64 R14, c[0x0][0x220] ;  /* 0x00008800ff0e7b82 */ /* 0x000f700000000a00 */
[----:B------:R-:W2:Y:S01]  /*0070*/  LDC.64 R16, c[0x0][0x230] ;  /* 0x00008c00ff107b82 */ /* 0x000ea20000000a00 */
[----:B-1----:R-:W-:-:S07]  /*0080*/  SHF.L.U32 R0, R0, 0x1, RZ ;  /* 0x0000000100007819 */ /* 0x002fce00000006ff */
[----:B------:R-:W1:Y:S01]  /*0090*/  LDC.64 R6, c[0x0][0x238] ;  /* 0x00008e00ff067b82 */ /* 0x000e620000000a00 */
[----:B---3--:R-:W-:Y:S02]  /*00a0*/  SHF.R.S32.HI R3, RZ, 0x16, R5 ;  /* 0x00000016ff037819 */ /* 0x008fe40000011405 */
[----:B------:R-:W-:Y:S02]  /*00b0*/  LOP3.LUT R0, R0, 0x1fe, RZ, 0xc0, !PT ;  /* 0x000001fe00007812 */ /* 0x000fe400078ec0ff */
[----:B------:R-:W-:Y:S02]  /*00c0*/  SGXT R3, R3, 0x1 ;  /* 0x000000010303781a */ /* 0x000fe40000000200 */
[----:B------:R-:W-:-:S04]  /*00d0*/  LEA R0, R5, R0, 0x9 ;  /* 0x0000000005007211 */ /* 0x000fc800078e48ff */
[----:B------:R-:W-:-:S04]  /*00e0*/  LEA.HI R3, R3, R0, RZ, 0x12 ;  /* 0x0000000003037211 */ /* 0x000fc800078f90ff */
[----:B------:R-:W-:-:S04]  /*00f0*/  SHF.R.S32.HI R3, RZ, 0x12, R3 ;  /* 0x00000012ff037819 */ /* 0x000fc80000011403 */
[----:B------:R-:W-:-:S04]  /*0100*/  SHF.R.S32.HI R2, RZ, 0xf, R3 ;  /* 0x0000000fff027819 */ /* 0x000fc80000011403 */
[----:B------:R-:W-:-:S04]  /*0110*/  LOP3.LUT R2, R2, 0xffff, RZ, 0xc0, !PT ;  /* 0x0000ffff02027812 */ /* 0x000fc800078ec0ff */
[----:B------:R-:W-:-:S04]  /*0120*/  LEA.HI R2, R2, R3, RZ, 0x15 ;  /* 0x0000000302027211 */ /* 0x000fc800078fa8ff */
[----:B------:R-:W-:-:S04]  /*0130*/  LOP3.LUT R2, R2, 0xffe0, RZ, 0xc0, !PT ;  /* 0x0000ffe002027812 */ /* 0x000fc800078ec0ff */
[----:B------:R-:W-:-:S04]  /*0140*/  IADD3 R2, RZ, -R2, RZ ;  /* 0x80000002ff027210 */ /* 0x000fc80007ffe0ff */
[----:B------:R-:W-:-:S04]  /*0150*/  PRMT R2, R2, 0x7710, RZ ;  /* 0x0000771002027816 */ /* 0x000fc800000000ff */
[----:B------:R-:W-:-:S04]  /*0160*/  IADD3 R3, R3, R2, RZ ;  /* 0x0000000203037210 */ /* 0x000fc80007ffe0ff */
[----:B------:R-:W-:Y:S02]  /*0170*/  PRMT R19, R3, 0x9910, RZ ;  /* 0x0000991003137816 */ /* 0x000fe400000000ff */
[----:B------:R-:W3:Y:S03]  /*0180*/  LDC.64 R2, c[0x0][0x210] ;  /* 0x00008400ff027b82 */ /* 0x000ee60000000a00 */
[----:B--2---:R-:W-:-:S05]  /*0190*/  IMAD.WIDE R12, R19, 0x4, R12 ;  /* 0x00000004130c7825 */ /* 0x004fca00078e020c */
[----:B------:R2:W2:Y:S01]  /*01a0*/  LDG.E.EL R18, desc[UR4][R12.64] ;  /* 0x000000040c127981 */ /* 0x0004a2000c2e1900 */
[----:B----4-:R-:W-:-:S05]  /*01b0*/  IMAD.WIDE R10, R19, 0x4, R10 ;  /* 0x00000004130a7825 */ /* 0x010fca00078e020a */
[----:B------:R-:W4:Y:S01]  /*01c0*/  LDG.E.EL R8, desc[UR4][R10.64] ;  /* 0x000000040a087981 */ /* 0x000f22000c2e1900 */
[----:B---3--:R-:W-:-:S05]  /*01d0*/  IMAD.WIDE R2, R0, 0x4, R2 ;  /* 0x0000000400027825 */ /* 0x008fca00078e0202 */
[----:B------:R-:W4:Y:S01]  /*01e0*/  LDG.E.64 R4, desc[UR4][R2.64] ;  /* 0x0000000402047981 */ /* 0x000f22000c1e1b00 */
[----:B-----5:R-:W-:-:S04]  /*01f0*/  IMAD.WIDE R14, R19, 0x4, R14 ;  /* 0x00000004130e7825 */ /* 0x020fc800078e020e */
[C---:B0-2---:R-:W-:Y:S01]  /*0200*/  IMAD.WIDE R12, R19.reuse, 0x4, R16 ;  /* 0x00000004130c7825 */ /* 0x045fe200078e0210 */
[----:B------:R0:W2:Y:S03]  /*0210*/  LDG.E.EL R9, desc[UR4][R14.64] ;  /* 0x000000040e097981 */ /* 0x0000a6000c2e1900 */
[----:B-1----:R-:W-:Y:S02]  /*0220*/  IMAD.WIDE R16, R19, 0x4, R6 ;  /* 0x0000000413107825 */ /* 0x002fe400078e0206 */
[----:B------:R-:W3:Y:S01]  /*0230*/  LDG.E.EL R12, desc[UR4][R12.64] ;  /* 0x000000040c0c7981 */ /* 0x000ee2000c2e1900 */
[----:B------:R-:W1:Y:S03]  /*0240*/  LDC.64 R6, c[0x0][0x240] ;  /* 0x00009000ff067b82 */ /* 0x000e660000000a00 */
[----:B------:R-:W3:Y:S01]  /*0250*/  LDG.E.EL R17, desc[UR4][R16.64] ;  /* 0x0000000410117981 */ /* 0x000ee2000c2e1900 */
[----:B0-----:R-:W-:Y:S01]  /*0260*/  HFMA2.MMA R14, -RZ, RZ, 1.625, 0 ;  /* 0x3e800000ff0e7435 */ /* 0x001fe200000001ff */
[----:B-1----:R-:W-:-:S04]  /*0270*/  IMAD.WIDE R6, R0, 0x4, R6 ;  /* 0x0000000400067825 */ /* 0x002fc800078e0206 */
[----:B------:R-:W-:-:S04]  /*0280*/  FADD R18, R18, 9.9999997473787516356e-06 ;  /* 0x3727c5ac12127421 */ /* 0x000fc80000000000 */
[----:B------:R-:W0:Y:S02]  /*0290*/  MUFU.SQRT R19, R18 ;  /* 0x0000001200137308 */ /* 0x000e240000002000 */
[C---:B0-----:R-:W-:Y:S02]  /*02a0*/  FSETP.GT.AND P2, PT, R19.reuse, 8.50705917302346158658e+37, PT ;  /* 0x7e8000001300780b */ /* 0x041fe40003f44000 */
[----:B------:R-:W-:-:S11]  /*02b0*/  FSETP.GEU.AND P0, PT, R19, 1.175494350822287508e-38, PT ;  /* 0x008000001300780b */ /* 0x000fd60003f0e000 */
[----:B------:R-:W-:-:S04]  /*02c0*/  @P2 FMUL R19, R19, 0.25 ;  /* 0x3e80000013132820 */ /* 0x000fc80000400000 */
[----:B------:R-:W-:Y:S01]  /*02d0*/  @!P0 FMUL R19, R19, 16777216 ;  /* 0x4b80000013138820 */ /* 0x000fe20000400000 */
[----:B----4-:R-:W-:-:S05]  /*02e0*/  FADD R10, R4, R8 ;  /* 0x00000008040a7221 */ /* 0x010fca0000000000 */
[----:B------:R-:W0:Y:S01]  /*02f0*/  MUFU.RCP R19, R19 ;  /* 0x0000001300137308 */ /* 0x000e220000001000 */
[----:B------:R-:W-:Y:S01]  /*0300*/  FSEL R14, R14, 1, P2 ;  /* 0x3f8000000e0e7808 */ /* 0x000fe20001000000 */
[C---:B------:R-:W-:Y:S01]  /*0310*/  FADD R11, R5.reuse, R8 ;  /* 0x00000008050b7221 */ /* 0x040fe20000000000 */
[-C--:B------:R-:W-:Y:S02]  /*0320*/  FSETP.GEU.AND P1, PT, R4, -R8.reuse, PT ;  /* 0x800000080400720b */ /* 0x080fe40003f2e000 */
[----:B------:R-:W-:Y:S01]  /*0330*/  FSETP.GEU.AND P2, PT, R5, -R8, PT ;  /* 0x800000080500720b */ /* 0x000fe20003f4e000 */
[----:B------:R-:W-:Y:S01]  /*0340*/  @!P0 FMUL R14, R14, 16777216 ;  /* 0x4b8000000e0e8820 */ /* 0x000fe20000400000 */
[----:B------:R-:W-:Y:S02]  /*0350*/  FSEL R8, R10, RZ, P1 ;  /* 0x000000ff0a087208 */ /* 0x000fe40000800000 */
[----:B------:R-:W-:-:S03]  /*0360*/  FSEL R4, R11, RZ, P2 ;  /* 0x000000ff0b047208 */ /* 0x000fc60001000000 */
[C---:B--2---:R-:W-:Y:S02]  /*0370*/  FADD R8, -R9.reuse, R8 ;  /* 0x0000000809087221 */ /* 0x044fe40000000100 */
[----:B------:R-:W-:Y:S01]  /*0380*/  FADD R4, -R9, R4 ;  /* 0x0000000409047221 */ /* 0x000fe20000000100 */
[----:B0-----:R-:W-:-:S04]  /*0390*/  FMUL R5, R19, R14 ;  /* 0x0000000e13057220 */ /* 0x001fc80000400000 */
[-C--:B------:R-:W-:Y:S01]  /*03a0*/  FMUL R8, R8, R5.reuse ;  /* 0x0000000508087220 */ /* 0x080fe20000400000 */
[----:B------:R-:W-:-:S03]  /*03b0*/  FMUL R4, R4, R5 ;  /* 0x0000000504047220 */ /* 0x000fc60000400000 */
[C-C-:B---3--:R-:W-:Y:S01]  /*03c0*/  FFMA R8, R12.reuse, R8, R17.reuse ;  /* 0x000000080c087223 */ /* 0x148fe20000000011 */
[----:B------:R-:W-:Y:S01]  /*03d0*/  FFMA R9, R12, R4, R17 ;  /* 0x000000040c097223 */ /* 0x000fe20000000011 */
[----:B------:R-:W-:Y:S04]  /*03e0*/  STG.E.64 desc[UR4][R2.64], R10 ;  /* 0x0000000a02007986 */ /* 0x000fe8000c101b04 */
[----:B------:R-:W-:Y:S01]  /*03f0*/  STG.E.64 desc[UR4][R6.64], R8 ;  /* 0x0000000806007986 */ /* 0x000fe2000c101b04 */
[----:B------:R-:W-:Y:S05]  /*0400*/  EXIT ;  /* 0x000000000000794d */ /* 0x000fea0003800000 */
.L_x_0:
[----:B------:R-:W-:-:S00]  /*0410*/  BRA `(.L_x_0) ;  /* 0xfffffffc00fc7947 */ /* 0x000fc0000383ffff */
[----:B------:R-:W-:-:S00]  /*0420*/  NOP ;  /* 0x0000000000007918 */ /* 0x000fc00000000000 */
        /* <DEDUP_REMOVED lines=13> */
.L_x_1:


//--------------------- .nv.global.init           --------------------------
	.section	.nv.global.init,"aw",@progbits
.nv.global.init:
	.type		_$_str,@object
	.size		_$_str,(_$_str_$_2 - _$_str)
_$_str:
        /*0000*/ 	.byte	0x5f, 0x5f, 0x43, 0x55, 0x44, 0x41, 0x5f, 0x46, 0x54, 0x5a, 0x00
	.type		_$_str_$_2,@object
	.size		_$_str_$_2,(.L_1 - _$_str_$_2)
_$_str_$_2:
        /*000b*/ 	.byte	0x5f, 0x5f, 0x43, 0x55, 0x44, 0x41, 0x5f, 0x50, 0x52, 0x45, 0x43, 0x5f, 0x53, 0x51, 0x52, 0x54
        /*001b*/ 	.byte	0x00
.L_1:


//--------------------- .nv.constant0.triton_poi_fused__native_batch_norm_legit_no_training_convolution_relu_0 --------------------------
	.section	.nv.constant0.triton_poi_fused__native_batch_norm_legit_no_training_convolution_relu_0,"a",@progbits
	.sectionflags	@""
	.align	4
.nv.constant0.triton_poi_fused__native_batch_norm_legit_no_training_convolution_relu_0:
	.zero		588
